	.headerflags	@"EF_CUDA_TEXMODE_UNIFIED EF_CUDA_64BIT_ADDRESS EF_CUDA_ACCELERATORS EF_CUDA_SM90 EF_CUDA_VIRTUAL_SM(EF_CUDA_SM90)"
	.elftype	@"ET_EXEC"


//--------------------- .nv.info                  --------------------------
	.section	.nv.info,"",@"SHT_CUDA_INFO"
	.align	4


	//----- nvinfo : EIATTR_REGCOUNT
	.align		4
        /*0000*/ 	.byte	0x04, 0x2f
        /*0002*/ 	.short	(.L_1 - .L_0)
	.align		4
.L_0:
        /*0004*/ 	.word	index@(triton_poi_fused__to_copy_16)
        /*0008*/ 	.word	0x0000000a


	//----- nvinfo : EIATTR_MIN_STACK_SIZE
	.align		4
.L_1:
        /*000c*/ 	.byte	0x04, 0x12
        /*000e*/ 	.short	(.L_3 - .L_2)
	.align		4
.L_2:
        /*0010*/ 	.word	index@(triton_poi_fused__to_copy_16)
        /*0014*/ 	.word	0x00000000


	//----- nvinfo : EIATTR_FRAME_SIZE
	.align		4
.L_3:
        /*0018*/ 	.byte	0x04, 0x11
        /*001a*/ 	.short	(.L_5 - .L_4)
	.align		4
.L_4:
        /*001c*/ 	.word	index@(triton_poi_fused__to_copy_16)
        /*0020*/ 	.word	0x00000000


	//----- nvinfo : EIATTR_MIN_STACK_SIZE
	.align		4
.L_5:
        /*0024*/ 	.byte	0x04, 0x12
        /*0026*/ 	.short	(.L_7 - .L_6)
	.align		4
.L_6:
        /*0028*/ 	.word	index@(triton_poi_fused__to_copy_16)
        /*002c*/ 	.word	0x00000000
.L_7:


//--------------------- .nv.info.triton_poi_fused__to_copy_16 --------------------------
	.section	.nv.info.triton_poi_fused__to_copy_16,"",@"SHT_CUDA_INFO"
	.sectionflags	@""
	.align	4


	//----- nvinfo : EIATTR_CUDA_API_VERSION
	.align		4
        /*0000*/ 	.byte	0x04, 0x37
        /*0002*/ 	.short	(.L_9 - .L_8)
.L_8:
        /*0004*/ 	.word	0x0000007c


	//----- nvinfo : EIATTR_KPARAM_INFO
	.align		4
.L_9:
        /*0008*/ 	.byte	0x04, 0x17
        /*000a*/ 	.short	(.L_11 - .L_10)
.L_10:
        /*000c*/ 	.word	0x00000000
        /*0010*/ 	.short	0x0001
        /*0012*/ 	.short	0x0008
        /*0014*/ 	.byte	0x00, 0xf0, 0x11, 0x00


	//----- nvinfo : EIATTR_KPARAM_INFO
	.align		4
.L_11:
        /*0018*/ 	.byte	0x04, 0x17
        /*001a*/ 	.short	(.L_13 - .L_12)
.L_12:
        /*001c*/ 	.word	0x00000000
        /*0020*/ 	.short	0x0000
        /*0022*/ 	.short	0x0000
        /*0024*/ 	.byte	0x00, 0xf4, 0x21, 0x00


	//----- nvinfo : EIATTR_SPARSE_MMA_MASK
	.align		4
.L_13:
        /*0028*/ 	.byte	0x03, 0x50
        /*002a*/ 	.short	0x0000


	//----- nvinfo : EIATTR_MAXREG_COUNT
	.align		4
        /*002c*/ 	.byte	0x03, 0x1b
        /*002e*/ 	.short	0x00ff


	//----- nvinfo : EIATTR_EXIT_INSTR_OFFSETS
	.align		4
        /*0030*/ 	.byte	0x04, 0x1c
        /*0032*/ 	.short	(.L_15 - .L_14)


	//   ....[0]....
.L_14:
        /*0034*/ 	.word	0x00000170


	//   ....[1]....
        /*0038*/ 	.word	0x000001a0


	//----- nvinfo : EIATTR_REQNTID
	.align		4
.L_15:
        /*003c*/ 	.byte	0x04, 0x10
        /*003e*/ 	.short	(.L_17 - .L_16)
.L_16:
        /*0040*/ 	.word	0x00000080
        /*0044*/ 	.word	0x00000001
        /*0048*/ 	.word	0x00000001


	//----- nvinfo : EIATTR_CBANK_PARAM_SIZE
	.align		4
.L_17:
        /*004c*/ 	.byte	0x03, 0x19
        /*004e*/ 	.short	0x000c


	//----- nvinfo : EIATTR_PARAM_CBANK
	.align		4
        /*0050*/ 	.byte	0x04, 0x0a
        /*0052*/ 	.short	(.L_19 - .L_18)
	.align		4
.L_18:
        /*0054*/ 	.word	index@(.nv.constant0.triton_poi_fused__to_copy_16)
        /*0058*/ 	.short	0x0210
        /*005a*/ 	.short	0x000c


	//----- nvinfo : EIATTR_SW_WAR
	.align		4
.L_19:
        /*005c*/ 	.byte	0x04, 0x36
        /*005e*/ 	.short	(.L_21 - .L_20)
.L_20:
        /*0060*/ 	.word	0x00000008
.L_21:


//--------------------- .nv.callgraph             --------------------------
	.section	.nv.callgraph,"",@"SHT_CUDA_CALLGRAPH"
	.align	4
	.sectionentsize	8
	.align		4
        /*0000*/ 	.word	0x00000000
	.align		4
        /*0004*/ 	.word	0xffffffff
	.align		4
        /*0008*/ 	.word	0x00000000
	.align		4
        /*000c*/ 	.word	0xfffffffe
	.align		4
        /*0010*/ 	.word	0x00000000
	.align		4
        /*0014*/ 	.word	0xfffffffd
	.align		4
        /*0018*/ 	.word	0x00000000
	.align		4
        /*001c*/ 	.word	0xfffffffc


//--------------------- .text.triton_poi_fused__to_copy_16 --------------------------
	.section	.text.triton_poi_fused__to_copy_16,"ax",@progbits
	.align	128
        .global         triton_poi_fused__to_copy_16
        .type           triton_poi_fused__to_copy_16,@function
        .size           triton_poi_fused__to_copy_16,(.L_x_1 - triton_poi_fused__to_copy_16)
        .other          triton_poi_fused__to_copy_16,@"STO_CUDA_ENTRY STV_DEFAULT"
triton_poi_fused__to_copy_16:
.text.triton_poi_fused__to_copy_16:
[----:B------:R-:W0:Y:S02]  /*0000*/  LDC R1, c[0x0][0x28] ;  /* 0x00000a00ff017b82 */ /* 0x000e240000000800 */
[----:B------:R-:W1:Y:S01]  /*0010*/  S2R R0, SR_TID.X ;  /* 0x0000000000007919 */ /* 0x000e620000002100 */
[----:B------:R-:W-:Y:S01]  /*0020*/  IMAD.MOV.U32 R7, RZ, RZ, 0x3e800000 ;  /* 0x3e800000ff077424 */ /* 0x000fe200078e00ff */
[----:B------:R-:W2:Y:S01]  /*0030*/  S2R R5, SR_CTAID.X ;  /* 0x0000000000057919 */ /* 0x000ea20000002500 */
[----:B-1----:R-:W-:-:S05]  /*0040*/  IMAD.SHL.U32 R0, R0, 0x2, RZ ;  /* 0x0000000200007824 */ /* 0x002fca00078e00ff */
[----:B------:R-:W-:-:S05]  /*0050*/  LOP3.LUT R0, R0, 0xfe, RZ, 0xc0, !PT ;  /* 0x000000fe00007812 */ /* 0x000fca00078ec0ff */
[----:B--2---:R-:W-:-:S05]  /*0060*/  IMAD R5, R5, 0x100, R0 ;  /* 0x0000010005057824 */ /* 0x004fca00078e0200 */
[----:B------:R-:W-:Y:S02]  /*0070*/  IADD3 R0, R5, 0x1, RZ ;  /* 0x0000000105007810 */ /* 0x000fe40007ffe0ff */
[----:B------:R-:W-:Y:S02]  /*0080*/  I2FP.F32.S32 R2, R5 ;  /* 0x0000000500027245 */ /* 0x000fe40000201400 */
[----:B------:R-:W-:Y:S02]  /*0090*/  I2FP.F32.S32 R0, R0 ;  /* 0x0000000000007245 */ /* 0x000fe40000201400 */
[----:B------:R-:W-:Y:S01]  /*00a0*/  ISETP.GE.AND P0, PT, R5, 0x400, PT ;  /* 0x000004000500780c */ /* 0x000fe20003f06270 */
[----:B------:R-:W-:Y:S02]  /*00b0*/  FADD R2, R2, 0.5 ;  /* 0x3f00000002027421 */ /* 0x000fe40000000000 */
[----:B------:R-:W-:Y:S02]  /*00c0*/  FADD R0, R0, 0.5 ;  /* 0x3f00000000007421 */ /* 0x000fe40000000000 */
[----:B------:R-:W-:-:S02]  /*00d0*/  FFMA R4, R2, R7, -0.5 ;  /* 0xbf00000002047423 */ /* 0x000fc40000000007 */
[----:B------:R-:W1:Y:S01]  /*00e0*/  LDC.64 R2, c[0x0][0x210] ;  /* 0x00008400ff027b82 */ /* 0x000e620000000a00 */
[----:B------:R-:W-:Y:S02]  /*00f0*/  FFMA R0, R0, R7, -0.5 ;  /* 0xbf00000000007423 */ /* 0x000fe40000000007 */
[----:B------:R-:W-:-:S03]  /*0100*/  FMNMX R4, RZ, R4, !PT ;  /* 0x00000004ff047209 */ /* 0x000fc60007800000 */
[----:B------:R-:W-:-:S03]  /*0110*/  FMNMX R0, RZ, R0, !PT ;  /* 0x00000000ff007209 */ /* 0x000fc60007800000 */
[----:B------:R-:W2:Y:S08]  /*0120*/  F2I.TRUNC.NTZ R4, R4 ;  /* 0x0000000400047305 */ /* 0x000eb0000020f100 */
[----:B------:R-:W3:Y:S01]  /*0130*/  F2I.TRUNC.NTZ R6, R0 ;  /* 0x0000000000067305 */ /* 0x000ee2000020f100 */
[----:B-1----:R-:W-:Y:S01]  /*0140*/  IMAD.WIDE R2, R5, 0x8, R2 ;  /* 0x0000000805027825 */ /* 0x002fe200078e0202 */
[----:B--2---:R-:W-:-:S02]  /*0150*/  SHF.R.S32.HI R5, RZ, 0x1f, R4 ;  /* 0x0000001fff057819 */ /* 0x004fc40000011404 */
[----:B---3--:R-:W-:Y:S01]  /*0160*/  SHF.R.S32.HI R7, RZ, 0x1f, R6 ;  /* 0x0000001fff077819 */ /* 0x008fe20000011406 */
[----:B------:R-:W-:Y:S06]  /*0170*/  @P0 EXIT ;  /* 0x000000000000094d */ /* 0x000fec0003800000 */
[----:B------:R-:W-:Y:S02]  /*0180*/  ULDC.64 UR4, c[0x0][0x208] ;  /* 0x0000820000047ab9 */ /* 0x000fe40000000a00 */
[----:B------:R-:W-:Y:S01]  /*0190*/  STG.E.128 desc[UR4][R2.64], R4 ;  /* 0x0000000402007986 */ /* 0x000fe2000c101d04 */
[----:B------:R-:W-:Y:S05]  /*01a0*/  EXIT ;  /* 0x000000000000794d */ /* 0x000fea0003800000 */
.L_x_0:
[----:B------:R-:W-:-:S00]  /*01b0*/  BRA `(.L_x_0) ;  /* 0xfffffffc00fc7947 */ /* 0x000fc0000383ffff */
[----:B------:R-:W-:-:S00]  /*01c0*/  NOP ;  /* 0x0000000000007918 */ /* 0x000fc00000000000 */
        /* <DEDUP_REMOVED lines=11> */
.L_x_1:


//--------------------- .nv.constant0.triton_poi_fused__to_copy_16 --------------------------
	.section	.nv.constant0.triton_poi_fused__to_copy_16,"a",@progbits
	.sectionflags	@""
	.align	4
.nv.constant0.triton_poi_fused__to_copy_16:
	.zero		540
